	.headerflags	@"EF_CUDA_TEXMODE_UNIFIED EF_CUDA_64BIT_ADDRESS EF_CUDA_ACCELERATORS EF_CUDA_SM90 EF_CUDA_VIRTUAL_SM(EF_CUDA_SM90)"
	.elftype	@"ET_EXEC"


//--------------------- .nv.info                  --------------------------
	.section	.nv.info,"",@"SHT_CUDA_INFO"
	.align	4


	//----- nvinfo : EIATTR_REGCOUNT
	.align		4
        /*0000*/ 	.byte	0x04, 0x2f
        /*0002*/ 	.short	(.L_3 - .L_2)
	.align		4
.L_2:
        /*0004*/ 	.word	index@(triton_poi_fused__native_batch_norm_legit_no_training_cat_relu_16)
        /*0008*/ 	.word	0x0000002c


	//----- nvinfo : EIATTR_MIN_STACK_SIZE
	.align		4
.L_3:
        /*000c*/ 	.byte	0x04, 0x12
        /*000e*/ 	.short	(.L_5 - .L_4)
	.align		4
.L_4:
        /*0010*/ 	.word	index@(triton_poi_fused__native_batch_norm_legit_no_training_cat_relu_16)
        /*0014*/ 	.word	0x00000000


	//----- nvinfo : EIATTR_FRAME_SIZE
	.align		4
.L_5:
        /*0018*/ 	.byte	0x04, 0x11
        /*001a*/ 	.short	(.L_7 - .L_6)
	.align		4
.L_6:
        /*001c*/ 	.word	index@(triton_poi_fused__native_batch_norm_legit_no_training_cat_relu_16)
        /*0020*/ 	.word	0x00000000


	//----- nvinfo : EIATTR_MIN_STACK_SIZE
	.align		4
.L_7:
        /*0024*/ 	.byte	0x04, 0x12
        /*0026*/ 	.short	(.L_9 - .L_8)
	.align		4
.L_8:
        /*0028*/ 	.word	index@(triton_poi_fused__native_batch_norm_legit_no_training_cat_relu_16)
        /*002c*/ 	.word	0x00000000
.L_9:


//--------------------- .nv.info.triton_poi_fused__native_batch_norm_legit_no_training_cat_relu_16 --------------------------
	.section	.nv.info.triton_poi_fused__native_batch_norm_legit_no_training_cat_relu_16,"",@"SHT_CUDA_INFO"
	.sectionflags	@""
	.align	4


	//----- nvinfo : EIATTR_CUDA_API_VERSION
	.align		4
        /*0000*/ 	.byte	0x04, 0x37
        /*0002*/ 	.short	(.L_11 - .L_10)
.L_10:
        /*0004*/ 	.word	0x0000007c


	//----- nvinfo : EIATTR_KPARAM_INFO
	.align		4
.L_11:
        /*0008*/ 	.byte	0x04, 0x17
        /*000a*/ 	.short	(.L_13 - .L_12)
.L_12:
        /*000c*/ 	.word	0x00000000
        /*0010*/ 	.short	0x000c
        /*0012*/ 	.short	0x0060
        /*0014*/ 	.byte	0x00, 0xf0, 0x11, 0x00


	//----- nvinfo : EIATTR_KPARAM_INFO
	.align		4
.L_13:
        /*0018*/ 	.byte	0x04, 0x17
        /*001a*/ 	.short	(.L_15 - .L_14)
.L_14:
        /*001c*/ 	.word	0x00000000
        /*0020*/ 	.short	0x000b
        /*0022*/ 	.short	0x0058
        /*0024*/ 	.byte	0x00, 0xf4, 0x21, 0x00


	//----- nvinfo : EIATTR_KPARAM_INFO
	.align		4
.L_15:
        /*0028*/ 	.byte	0x04, 0x17
        /*002a*/ 	.short	(.L_17 - .L_16)
.L_16:
        /*002c*/ 	.word	0x00000000
        /*0030*/ 	.short	0x000a
        /*0032*/ 	.short	0x0050
        /*0034*/ 	.byte	0x00, 0xf4, 0x21, 0x00


	//----- nvinfo : EIATTR_KPARAM_INFO
	.align		4
.L_17:
        /*0038*/ 	.byte	0x04, 0x17
        /*003a*/ 	.short	(.L_19 - .L_18)
.L_18:
        /*003c*/ 	.word	0x00000000
        /*0040*/ 	.short	0x0009
        /*0042*/ 	.short	0x0048
        /*0044*/ 	.byte	0x00, 0xf4, 0x21, 0x00


	//----- nvinfo : EIATTR_KPARAM_INFO
	.align		4
.L_19:
        /*0048*/ 	.byte	0x04, 0x17
        /*004a*/ 	.short	(.L_21 - .L_20)
.L_20:
        /*004c*/ 	.word	0x00000000
        /*0050*/ 	.short	0x0008
        /*0052*/ 	.short	0x0040
        /*0054*/ 	.byte	0x00, 0xf4, 0x21, 0x00


	//----- nvinfo : EIATTR_KPARAM_INFO
	.align		4
.L_21:
        /*0058*/ 	.byte	0x04, 0x17
        /*005a*/ 	.short	(.L_23 - .L_22)
.L_22:
        /*005c*/ 	.word	0x00000000
        /*0060*/ 	.short	0x0007
        /*0062*/ 	.short	0x0038
        /*0064*/ 	.byte	0x00, 0xf4, 0x21, 0x00


	//----- nvinfo : EIATTR_KPARAM_INFO
	.align		4
.L_23:
        /*0068*/ 	.byte	0x04, 0x17
        /*006a*/ 	.short	(.L_25 - .L_24)
.L_24:
        /*006c*/ 	.word	0x00000000
        /*0070*/ 	.short	0x0006
        /*0072*/ 	.short	0x0030
        /*0074*/ 	.byte	0x00, 0xf4, 0x21, 0x00


	//----- nvinfo : EIATTR_KPARAM_INFO
	.align		4
.L_25:
        /*0078*/ 	.byte	0x04, 0x17
        /*007a*/ 	.short	(.L_27 - .L_26)
.L_26:
        /*007c*/ 	.word	0x00000000
        /*0080*/ 	.short	0x0005
        /*0082*/ 	.short	0x0028
        /*0084*/ 	.byte	0x00, 0xf4, 0x21, 0x00


	//----- nvinfo : EIATTR_KPARAM_INFO
	.align		4
.L_27:
        /*0088*/ 	.byte	0x04, 0x17
        /*008a*/ 	.short	(.L_29 - .L_28)
.L_28:
        /*008c*/ 	.word	0x00000000
        /*0090*/ 	.short	0x0004
        /*0092*/ 	.short	0x0020
        /*0094*/ 	.byte	0x00, 0xf4, 0x21, 0x00


	//----- nvinfo : EIATTR_KPARAM_INFO
	.align		4
.L_29:
        /*0098*/ 	.byte	0x04, 0x17
        /*009a*/ 	.short	(.L_31 - .L_30)
.L_30:
        /*009c*/ 	.word	0x00000000
        /*00a0*/ 	.short	0x0003
        /*00a2*/ 	.short	0x0018
        /*00a4*/ 	.byte	0x00, 0xf4, 0x21, 0x00


	//----- nvinfo : EIATTR_KPARAM_INFO
	.align		4
.L_31:
        /*00a8*/ 	.byte	0x04, 0x17
        /*00aa*/ 	.short	(.L_33 - .L_32)
.L_32:
        /*00ac*/ 	.word	0x00000000
        /*00b0*/ 	.short	0x0002
        /*00b2*/ 	.short	0x0010
        /*00b4*/ 	.byte	0x00, 0xf4, 0x21, 0x00


	//----- nvinfo : EIATTR_KPARAM_INFO
	.align		4
.L_33:
        /*00b8*/ 	.byte	0x04, 0x17
        /*00ba*/ 	.short	(.L_35 - .L_34)
.L_34:
        /*00bc*/ 	.word	0x00000000
        /*00c0*/ 	.short	0x0001
        /*00c2*/ 	.short	0x0008
        /*00c4*/ 	.byte	0x00, 0xf4, 0x21, 0x00


	//----- nvinfo : EIATTR_KPARAM_INFO
	.align		4
.L_35:
        /*00c8*/ 	.byte	0x04, 0x17
        /*00ca*/ 	.short	(.L_37 - .L_36)
.L_36:
        /*00cc*/ 	.word	0x00000000
        /*00d0*/ 	.short	0x0000
        /*00d2*/ 	.short	0x0000
        /*00d4*/ 	.byte	0x00, 0xf4, 0x21, 0x00


	//----- nvinfo : EIATTR_SPARSE_MMA_MASK
	.align		4
.L_37:
        /*00d8*/ 	.byte	0x03, 0x50
        /*00da*/ 	.short	0x0000


	//----- nvinfo : EIATTR_MAXREG_COUNT
	.align		4
        /*00dc*/ 	.byte	0x03, 0x1b
        /*00de*/ 	.short	0x00ff


	//----- nvinfo : EIATTR_EXIT_INSTR_OFFSETS
	.align		4
        /*00e0*/ 	.byte	0x04, 0x1c
        /*00e2*/ 	.short	(.L_39 - .L_38)


	//   ....[0]....
.L_38:
        /*00e4*/ 	.word	0x000011b0


	//----- nvinfo : EIATTR_REQNTID
	.align		4
.L_39:
        /*00e8*/ 	.byte	0x04, 0x10
        /*00ea*/ 	.short	(.L_41 - .L_40)
.L_40:
        /*00ec*/ 	.word	0x00000080
        /*00f0*/ 	.word	0x00000001
        /*00f4*/ 	.word	0x00000001


	//----- nvinfo : EIATTR_CBANK_PARAM_SIZE
	.align		4
.L_41:
        /*00f8*/ 	.byte	0x03, 0x19
        /*00fa*/ 	.short	0x0064


	//----- nvinfo : EIATTR_PARAM_CBANK
	.align		4
        /*00fc*/ 	.byte	0x04, 0x0a
        /*00fe*/ 	.short	(.L_43 - .L_42)
	.align		4
.L_42:
        /*0100*/ 	.word	index@(.nv.constant0.triton_poi_fused__native_batch_norm_legit_no_training_cat_relu_16)
        /*0104*/ 	.short	0x0210
        /*0106*/ 	.short	0x0064


	//----- nvinfo : EIATTR_SW_WAR
	.align		4
.L_43:
        /*0108*/ 	.byte	0x04, 0x36
        /*010a*/ 	.short	(.L_45 - .L_44)
.L_44:
        /*010c*/ 	.word	0x00000008
.L_45:


//--------------------- .nv.callgraph             --------------------------
	.section	.nv.callgraph,"",@"SHT_CUDA_CALLGRAPH"
	.align	4
	.sectionentsize	8
	.align		4
        /*0000*/ 	.word	0x00000000
	.align		4
        /*0004*/ 	.word	0xffffffff
	.align		4
        /*0008*/ 	.word	0x00000000
	.align		4
        /*000c*/ 	.word	0xfffffffe
	.align		4
        /*0010*/ 	.word	0x00000000
	.align		4
        /*0014*/ 	.word	0xfffffffd
	.align		4
        /*0018*/ 	.word	0x00000000
	.align		4
        /*001c*/ 	.word	0xfffffffc


//--------------------- .nv.constant4             --------------------------
	.section	.nv.constant4,"a",@progbits
	.align	8
	.align		8
.nv.constant4:
        /*0000*/ 	.dword	_$_str
	.align		8
        /*0008*/ 	.dword	_$_str_$_2


//--------------------- .text.triton_poi_fused__native_batch_norm_legit_no_training_cat_relu_16 --------------------------
	.section	.text.triton_poi_fused__native_batch_norm_legit_no_training_cat_relu_16,"ax",@progbits
	.align	128
        .global         triton_poi_fused__native_batch_norm_legit_no_training_cat_relu_16
        .type           triton_poi_fused__native_batch_norm_legit_no_training_cat_relu_16,@function
        .size           triton_poi_fused__native_batch_norm_legit_no_training_cat_relu_16,(.L_x_1 - triton_poi_fused__native_batch_norm_legit_no_training_cat_relu_16)
        .other          triton_poi_fused__native_batch_norm_legit_no_training_cat_relu_16,@"STO_CUDA_ENTRY STV_DEFAULT"
triton_poi_fused__native_batch_norm_legit_no_training_cat_relu_16:
.text.triton_poi_fused__native_batch_norm_legit_no_training_cat_relu_16:
[----:B------:R-:W-:Y:S01]  /*0000*/  LDC R1, c[0x0][0x28] ;  /* 0x00000a00ff017b82 */ /* 0x000fe20000000800 */
[----:B------:R-:W1:Y:S01]  /*0010*/  S2R R0, SR_TID.X ;  /* 0x0000000000007919 */ /* 0x000e620000002100 */
[----:B------:R-:W-:Y:S01]  /*0020*/  ULDC.64 UR8, c[0x0][0x238] ;  /* 0x00008e0000087ab9 */ /* 0x000fe20000000a00 */
[----:B------:R-:W-:Y:S01]  /*0030*/  ULDC.64 UR6, c[0x0][0x230] ;  /* 0x00008c0000067ab9 */ /* 0x000fe20000000a00 */
[----:B------:R-:W-:Y:S01]  /*0040*/  CS2R R16, SRZ ;  /* 0x0000000000107805 */ /* 0x000fe2000001ff00 */
[----:B------:R-:W2:Y:S01]  /*0050*/  S2R R3, SR_CTAID.X ;  /* 0x0000000000037919 */ /* 0x000ea20000002500 */
[----:B------:R-:W-:Y:S01]  /*0060*/  CS2R R18, SRZ ;  /* 0x0000000000127805 */ /* 0x000fe2000001ff00 */
[----:B------:R-:W-:Y:S01]  /*0070*/  ULDC.64 UR10, c[0x0][0x228] ;  /* 0x00008a00000a7ab9 */ /* 0x000fe20000000a00 */
[----:B------:R-:W-:Y:S01]  /*0080*/  ULDC.64 UR4, c[0x0][0x208] ;  /* 0x0000820000047ab9 */ /* 0x000fe20000000a00 */
[----:B------:R-:W-:Y:S02]  /*0090*/  CS2R R24, SRZ ;  /* 0x0000000000187805 */ /* 0x000fe4000001ff00 */
[----:B------:R-:W-:-:S02]  /*00a0*/  CS2R R26, SRZ ;  /* 0x00000000001a7805 */ /* 0x000fc4000001ff00 */
[----:B------:R-:W-:Y:S02]  /*00b0*/  CS2R R12, SRZ ;  /* 0x00000000000c7805 */ /* 0x000fe4000001ff00 */
[----:B------:R-:W-:Y:S01]  /*00c0*/  CS2R R14, SRZ ;  /* 0x00000000000e7805 */ /* 0x000fe2000001ff00 */
[----:B------:R-:W3:Y:S01]  /*00d0*/  LDC.64 R38, c[0x0][0x250] ;  /* 0x00009400ff267b82 */ /* 0x000ee20000000a00 */
[----:B-1----:R-:W-:Y:S01]  /*00e0*/  IMAD.SHL.U32 R0, R0, 0x4, RZ ;  /* 0x0000000400007824 */ /* 0x002fe200078e00ff */
[----:B--2---:R-:W-:-:S04]  /*00f0*/  SHF.R.S32.HI R6, RZ, 0x15, R3 ;  /* 0x00000015ff067819 */ /* 0x004fc80000011403 */
[----:B------:R-:W-:Y:S02]  /*0100*/  LOP3.LUT R0, R0, 0x1fc, RZ, 0xc0, !PT ;  /* 0x000001fc00007812 */ /* 0x000fe400078ec0ff */
[----:B------:R-:W-:-:S03]  /*0110*/  SGXT R6, R6, 0x1 ;  /* 0x000000010606781a */ /* 0x000fc60000000200 */
[----:B------:R-:W-:-:S04]  /*0120*/  IMAD R28, R3, 0x400, R0 ;  /* 0x00000400031c7824 */ /* 0x000fc800078e0200 */
[----:B------:R-:W-:Y:S01]  /*0130*/  IMAD.HI R36, R28, 0x38e38e39, RZ ;  /* 0x38e38e391c247827 */ /* 0x000fe200078e02ff */
[----:B------:R-:W-:-:S04]  /*0140*/  LEA.HI R0, R6, R28, RZ, 0x6 ;  /* 0x0000001c06007211 */ /* 0x000fc800078f30ff */
[----:B------:R-:W-:Y:S02]  /*0150*/  SHF.R.S32.HI R30, RZ, 0x6, R0 ;  /* 0x00000006ff1e7819 */ /* 0x000fe40000011400 */
[----:B------:R-:W-:Y:S02]  /*0160*/  LOP3.LUT R7, R0, 0xffffffc0, RZ, 0xc0, !PT ;  /* 0xffffffc000077812 */ /* 0x000fe400078ec0ff */
[----:B------:R-:W-:Y:S01]  /*0170*/  SHF.R.U32.HI R3, RZ, 0x1f, R36 ;  /* 0x0000001fff037819 */ /* 0x000fe20000011624 */
[----:B------:R-:W-:-:S03]  /*0180*/  IMAD.HI R2, R30, 0x38e38e39, RZ ;  /* 0x38e38e391e027827 */ /* 0x000fc600078e02ff */
[----:B------:R-:W-:Y:S01]  /*0190*/  LEA.HI.SX32 R36, R36, R3, 0x14 ;  /* 0x0000000324247211 */ /* 0x000fe200078fa2ff */
[----:B------:R-:W-:Y:S01]  /*01a0*/  IMAD.IADD R7, R28, 0x1, -R7 ;  /* 0x000000011c077824 */ /* 0x000fe200078e0a07 */
[----:B------:R-:W-:-:S03]  /*01b0*/  SHF.R.U32.HI R5, RZ, 0x1f, R2 ;  /* 0x0000001fff057819 */ /* 0x000fc60000011602 */
[----:B------:R-:W-:Y:S01]  /*01c0*/  IMAD R0, R36, 0x800, R7 ;  /* 0x0000080024007824 */ /* 0x000fe200078e0207 */
[----:B------:R-:W-:-:S04]  /*01d0*/  LEA.HI.SX32 R5, R2, R5, 0x1a ;  /* 0x0000000502057211 */ /* 0x000fc800078fd2ff */
[----:B------:R-:W-:Y:S01]  /*01e0*/  SHF.R.S32.HI R2, RZ, 0x1f, R0 ;  /* 0x0000001fff027819 */ /* 0x000fe20000011400 */
[----:B------:R-:W-:Y:S02]  /*01f0*/  IMAD R30, R5, -0x120, R30 ;  /* 0xfffffee0051e7824 */ /* 0x000fe400078e021e */
[----:B------:R-:W1:Y:S02]  /*0200*/  LDC.64 R4, c[0x0][0x248] ;  /* 0x00009200ff047b82 */ /* 0x000e640000000a00 */
[C---:B------:R-:W-:Y:S01]  /*0210*/  IMAD.SHL.U32 R3, R30.reuse, 0x40, RZ ;  /* 0x000000401e037824 */ /* 0x040fe200078e00ff */
[----:B------:R-:W-:-:S04]  /*0220*/  ISETP.GT.AND P2, PT, R30, 0xff, PT ;  /* 0x000000ff1e00780c */ /* 0x000fc80003f44270 */
[----:B------:R-:W-:Y:S02]  /*0230*/  IADD3 R31, P0, R0, R3, RZ ;  /* 0x00000003001f7210 */ /* 0x000fe40007f1e0ff */
[----:B------:R-:W-:Y:S02]  /*0240*/  LOP3.LUT R0, R30, 0xffffffe0, RZ, 0xc0, !PT ;  /* 0xffffffe01e007812 */ /* 0x000fe400078ec0ff */
[----:B------:R-:W-:Y:S02]  /*0250*/  LEA.HI.X.SX32 R2, R3, R2, 0x1, P0 ;  /* 0x0000000203027211 */ /* 0x000fe400000f0eff */
[C---:B------:R-:W-:Y:S02]  /*0260*/  ISETP.NE.AND P6, PT, R0.reuse, 0xe0, PT ;  /* 0x000000e00000780c */ /* 0x040fe40003fc5270 */
[C---:B------:R-:W-:Y:S01]  /*0270*/  SHF.L.U64.HI R29, R31.reuse, 0x2, R2 ;  /* 0x000000021f1d7819 */ /* 0x040fe20000010202 */
[----:B------:R-:W-:Y:S01]  /*0280*/  IMAD.SHL.U32 R31, R31, 0x4, RZ ;  /* 0x000000041f1f7824 */ /* 0x000fe200078e00ff */
[----:B------:R-:W-:-:S04]  /*0290*/  ISETP.NE.AND P1, PT, R0, 0xc0, PT ;  /* 0x000000c00000780c */ /* 0x000fc80003f25270 */
[----:B------:R-:W-:Y:S02]  /*02a0*/  IADD3 R22, P4, R31, UR8, RZ ;  /* 0x000000081f167c10 */ /* 0x000fe4000ff9e0ff */
[----:B------:R-:W-:Y:S02]  /*02b0*/  IADD3 R20, P3, R31, UR6, RZ ;  /* 0x000000061f147c10 */ /* 0x000fe4000ff7e0ff */
[----:B------:R-:W-:Y:S02]  /*02c0*/  IADD3.X R23, R29, UR9, RZ, P4, !PT ;  /* 0x000000091d177c10 */ /* 0x000fe4000a7fe4ff */
[----:B------:R-:W-:Y:S02]  /*02d0*/  IADD3 R10, P0, R31, UR10, RZ ;  /* 0x0000000a1f0a7c10 */ /* 0x000fe4000ff1e0ff */
[----:B------:R-:W-:Y:S01]  /*02e0*/  IADD3.X R21, R29, UR7, RZ, P3, !PT ;  /* 0x000000071d157c10 */ /* 0x000fe20009ffe4ff */
[----:B------:R-:W2:Y:S01]  /*02f0*/  @P2 LDG.E.128 R16, desc[UR4][R22.64+-0x10000] ;  /* 0xff00000416102981 */ /* 0x000ea2000c1e1d00 */
[----:B------:R-:W-:-:S03]  /*0300*/  IADD3.X R11, R29, UR11, RZ, P0, !PT ;  /* 0x0000000b1d0b7c10 */ /* 0x000fc600087fe4ff */
[----:B------:R-:W4:Y:S04]  /*0310*/  @!P6 LDG.E.128 R24, desc[UR4][R20.64+-0xe000] ;  /* 0xff2000041418e981 */ /* 0x000f28000c1e1d00 */
[----:B------:R5:W3:Y:S01]  /*0320*/  @!P1 LDG.E.128 R12, desc[UR4][R10.64+-0xc000] ;  /* 0xff4000040a0c9981 */ /* 0x000ae2000c1e1d00 */
[----:B-1----:R-:W-:-:S05]  /*0330*/  IMAD.WIDE R8, R30, 0x4, R4 ;  /* 0x000000041e087825 */ /* 0x002fca00078e0204 */
[----:B------:R1:W3:Y:S01]  /*0340*/  LDG.E.EL R2, desc[UR4][R8.64] ;  /* 0x0000000408027981 */ /* 0x0002e2000c2e1900 */
[----:B------:R-:W-:-:S05]  /*0350*/  VIADD R3, R28, 0x200 ;  /* 0x000002001c037836 */ /* 0x000fca0000000000 */
[----:B------:R-:W-:-:S04]  /*0360*/  LEA.HI R6, R6, R3, RZ, 0x6 ;  /* 0x0000000306067211 */ /* 0x000fc800078f30ff */
[----:B------:R-:W-:-:S05]  /*0370*/  SHF.R.S32.HI R37, RZ, 0x6, R6 ;  /* 0x00000006ff257819 */ /* 0x000fca0000011406 */
[----:B------:R-:W-:-:S04]  /*0380*/  IMAD.HI R6, R37, 0x38e38e39, RZ ;  /* 0x38e38e3925067827 */ /* 0x000fc800078e02ff */
[----:B------:R-:W-:Y:S01]  /*0390*/  IMAD.HI R33, R3, 0x38e38e39, RZ ;  /* 0x38e38e3903217827 */ /* 0x000fe200078e02ff */
[----:B0----5:R-:W-:-:S04]  /*03a0*/  SHF.R.U32.HI R11, RZ, 0x1f, R6 ;  /* 0x0000001fff0b7819 */ /* 0x021fc80000011606 */
[----:B------:R-:W-:Y:S02]  /*03b0*/  LEA.HI.SX32 R10, R6, R11, 0x1a ;  /* 0x0000000b060a7211 */ /* 0x000fe400078fd2ff */
[----:B------:R-:W-:-:S04]  /*03c0*/  SHF.R.U32.HI R6, RZ, 0x1f, R33 ;  /* 0x0000001fff067819 */ /* 0x000fc80000011621 */
[----:B------:R-:W-:Y:S01]  /*03d0*/  LEA.HI.SX32 R33, R33, R6, 0x14 ;  /* 0x0000000621217211 */ /* 0x000fe200078fa2ff */
[----:B------:R-:W-:-:S04]  /*03e0*/  IMAD R37, R10, -0x120, R37 ;  /* 0xfffffee00a257824 */ /* 0x000fc800078e0225 */
[----:B------:R-:W-:Y:S02]  /*03f0*/  IMAD R7, R33, 0x800, R7 ;  /* 0x0000080021077824 */ /* 0x000fe400078e0207 */
[----:B------:R-:W-:-:S03]  /*0400*/  IMAD.SHL.U32 R6, R37, 0x40, RZ ;  /* 0x0000004025067824 */ /* 0x000fc600078e00ff */
[----:B-1----:R-:W-:Y:S01]  /*0410*/  SHF.R.S32.HI R9, RZ, 0x1f, R7 ;  /* 0x0000001fff097819 */ /* 0x002fe20000011407 */
[C---:B------:R-:W-:Y:S01]  /*0420*/  IMAD.WIDE R4, R37.reuse, 0x4, R4 ;  /* 0x0000000425047825 */ /* 0x040fe200078e0204 */
[----:B------:R-:W-:Y:S02]  /*0430*/  IADD3 R7, P0, R7, R6, RZ ;  /* 0x0000000607077210 */ /* 0x000fe40007f1e0ff */
[----:B------:R-:W-:Y:S02]  /*0440*/  LOP3.LUT R32, R37, 0xffffffe0, RZ, 0xc0, !PT ;  /* 0xffffffe025207812 */ /* 0x000fe400078ec0ff */
[----:B------:R-:W-:Y:S01]  /*0450*/  LEA.HI.X.SX32 R20, R6, R9, 0x1, P0 ;  /* 0x0000000906147211 */ /* 0x000fe200000f0eff */
[C---:B------:R-:W-:Y:S01]  /*0460*/  IMAD.SHL.U32 R21, R7.reuse, 0x4, RZ ;  /* 0x0000000407157824 */ /* 0x040fe200078e00ff */
[----:B------:R-:W-:Y:S02]  /*0470*/  ISETP.NE.AND P4, PT, R32, 0xe0, PT ;  /* 0x000000e02000780c */ /* 0x000fe40003f85270 */
[----:B------:R-:W-:-:S02]  /*0480*/  SHF.L.U64.HI R20, R7, 0x2, R20 ;  /* 0x0000000207147819 */ /* 0x000fc40000010214 */
[----:B------:R-:W-:Y:S02]  /*0490*/  IADD3 R8, P0, R21, UR6, RZ ;  /* 0x0000000615087c10 */ /* 0x000fe4000ff1e0ff */
[----:B------:R-:W-:Y:S02]  /*04a0*/  ISETP.GT.AND P5, PT, R37, 0xff, PT ;  /* 0x000000ff2500780c */ /* 0x000fe40003fa4270 */
[----:B------:R-:W-:Y:S02]  /*04b0*/  IADD3.X R9, R20, UR7, RZ, P0, !PT ;  /* 0x0000000714097c10 */ /* 0x000fe400087fe4ff */
[----:B------:R-:W-:Y:S02]  /*04c0*/  CS2R R10, SRZ ;  /* 0x00000000000a7805 */ /* 0x000fe4000001ff00 */
[----:B------:R-:W-:Y:S01]  /*04d0*/  IADD3 R34, P0, R21, UR8, RZ ;  /* 0x0000000815227c10 */ /* 0x000fe2000ff1e0ff */
[----:B------:R-:W-:-:S03]  /*04e0*/  ULDC.64 UR6, c[0x0][0x218] ;  /* 0x0000860000067ab9 */ /* 0x000fc60000000a00 */
[----:B------:R-:W-:Y:S01]  /*04f0*/  IADD3.X R35, R20, UR9, RZ, P0, !PT ;  /* 0x0000000914237c10 */ /* 0x000fe200087fe4ff */
[----:B------:R-:W-:Y:S01]  /*0500*/  ULDC.64 UR8, c[0x0][0x220] ;  /* 0x0000880000087ab9 */ /* 0x000fe20000000a00 */
[----:B--2---:R-:W-:Y:S02]  /*0510*/  SEL R6, R19, RZ, P2 ;  /* 0x000000ff13067207 */ /* 0x004fe40001000000 */
[----:B------:R0:W2:Y:S01]  /*0520*/  LDG.E.EL R19, desc[UR4][R4.64] ;  /* 0x0000000404137981 */ /* 0x0000a2000c2e1900 */
[----:B----4-:R-:W-:Y:S02]  /*0530*/  SEL R27, R27, RZ, !P6 ;  /* 0x000000ff1b1b7207 */ /* 0x010fe40007000000 */
[----:B---3--:R-:W-:Y:S02]  /*0540*/  SEL R22, R15, RZ, !P1 ;  /* 0x000000ff0f167207 */ /* 0x008fe40004800000 */
[----:B------:R-:W-:Y:S02]  /*0550*/  @P1 SEL R22, R27, R6, !P6 ;  /* 0x000000061b161207 */ /* 0x000fe40007000000 */
[----:B------:R-:W-:-:S02]  /*0560*/  CS2R R6, SRZ ;  /* 0x0000000000067805 */ /* 0x000fc4000001ff00 */
[----:B0-----:R-:W-:-:S06]  /*0570*/  CS2R R4, SRZ ;  /* 0x0000000000047805 */ /* 0x001fcc000001ff00 */
[----:B------:R0:W3:Y:S02]  /*0580*/  @!P4 LDG.E.128 R4, desc[UR4][R8.64+-0xe000] ;  /* 0xff2000040804c981 */ /* 0x0000e4000c1e1d00 */
[----:B0-----:R-:W-:-:S06]  /*0590*/  CS2R R8, SRZ ;  /* 0x0000000000087805 */ /* 0x001fcc000001ff00 */
[----:B------:R0:W4:Y:S01]  /*05a0*/  @P5 LDG.E.128 R8, desc[UR4][R34.64+-0x10000] ;  /* 0xff00000422085981 */ /* 0x000122000c1e1d00 */
[----:B------:R-:W-:-:S06]  /*05b0*/  FADD R2, R2, 9.9999997473787516356e-06 ;  /* 0x3727c5ac02027421 */ /* 0x000fcc0000000000 */
[----:B------:R-:W1:Y:S02]  /*05c0*/  MUFU.SQRT R2, R2 ;  /* 0x0000000200027308 */ /* 0x000e640000002000 */
[C---:B-1----:R-:W-:Y:S02]  /*05d0*/  FSETP.GT.AND P0, PT, R2.reuse, 8.50705917302346158658e+37, PT ;  /* 0x7e8000000200780b */ /* 0x042fe40003f04000 */
[----:B------:R-:W-:Y:S02]  /*05e0*/  FSETP.GEU.AND P3, PT, R2, 1.175494350822287508e-38, PT ;  /* 0x008000000200780b */ /* 0x000fe40003f6e000 */
[----:B------:R-:W-:Y:S02]  /*05f0*/  SEL R26, R26, RZ, !P6 ;  /* 0x000000ff1a1a7207 */ /* 0x000fe40007000000 */
[----:B------:R-:W-:-:S07]  /*0600*/  SEL R15, R18, RZ, P2 ;  /* 0x000000ff120f7207 */ /* 0x000fce0001000000 */
[----:B------:R-:W-:Y:S01]  /*0610*/  @P0 FMUL R2, R2, 0.25 ;  /* 0x3e80000002020820 */ /* 0x000fe20000400000 */
[----:B------:R-:W-:-:S03]  /*0620*/  SEL R23, R14, RZ, !P1 ;  /* 0x000000ff0e177207 */ /* 0x000fc60004800000 */
[----:B------:R-:W-:Y:S01]  /*0630*/  @!P3 FMUL R2, R2, 16777216 ;  /* 0x4b8000000202b820 */ /* 0x000fe20000400000 */
[----:B------:R-:W-:Y:S01]  /*0640*/  @P1 SEL R23, R26, R15, !P6 ;  /* 0x0000000f1a171207 */ /* 0x000fe20007000000 */
[----:B------:R-:W-:Y:S01]  /*0650*/  IMAD.MOV.U32 R15, RZ, RZ, 0x3e800000 ;  /* 0x3e800000ff0f7424 */ /* 0x000fe200078e00ff */
[----:B0-----:R-:W-:Y:S01]  /*0660*/  SEL R34, R12, RZ, !P1 ;  /* 0x000000ff0c227207 */ /* 0x001fe20004800000 */
[----:B------:R-:W0:Y:S01]  /*0670*/  LDC.64 R26, c[0x0][0x240] ;  /* 0x00009000ff1a7b82 */ /* 0x000e220000000a00 */
[----:B------:R-:W1:Y:S01]  /*0680*/  MUFU.RCP R12, R2 ;  /* 0x00000002000c7308 */ /* 0x000e620000001000 */
[----:B------:R-:W-:Y:S02]  /*0690*/  SEL R25, R25, RZ, !P6 ;  /* 0x000000ff19197207 */ /* 0x000fe40007000000 */
[----:B------:R-:W-:Y:S02]  /*06a0*/  SEL R14, R17, RZ, P2 ;  /* 0x000000ff110e7207 */ /* 0x000fe40001000000 */
[----:B------:R-:W-:-:S02]  /*06b0*/  SEL R35, R13, RZ, !P1 ;  /* 0x000000ff0d237207 */ /* 0x000fc40004800000 */
[----:B------:R-:W-:Y:S02]  /*06c0*/  FSEL R13, R15, 1, P0 ;  /* 0x3f8000000f0d7808 */ /* 0x000fe40000000000 */
[----:B------:R-:W-:Y:S01]  /*06d0*/  @P1 SEL R35, R25, R14, !P6 ;  /* 0x0000000e19231207 */ /* 0x000fe20007000000 */
[----:B------:R-:W-:Y:S01]  /*06e0*/  IMAD R14, R33, -0x4800, R3 ;  /* 0xffffb800210e7824 */ /* 0x000fe200078e0203 */
[----:B------:R-:W-:Y:S01]  /*06f0*/  SEL R24, R24, RZ, !P6 ;  /* 0x000000ff18187207 */ /* 0x000fe20007000000 */
[----:B------:R-:W-:Y:S01]  /*0700*/  @!P3 FMUL R13, R13, 16777216 ;  /* 0x4b8000000d0db820 */ /* 0x000fe20000400000 */
[----:B------:R-:W-:Y:S02]  /*0710*/  SEL R3, R16, RZ, P2 ;  /* 0x000000ff10037207 */ /* 0x000fe40001000000 */
[----:B------:R-:W-:Y:S02]  /*0720*/  ISETP.NE.AND P2, PT, R0, 0xa0, PT ;  /* 0x000000a00000780c */ /* 0x000fe40003f45270 */
[----:B------:R-:W-:-:S02]  /*0730*/  @P1 SEL R34, R24, R3, !P6 ;  /* 0x0000000318221207 */ /* 0x000fc40007000000 */
[----:B------:R-:W-:Y:S01]  /*0740*/  ISETP.NE.AND P1, PT, R0, 0x80, PT ;  /* 0x000000800000780c */ /* 0x000fe20003f25270 */
[----:B-1----:R-:W-:Y:S02]  /*0750*/  FMUL R0, R12, R13 ;  /* 0x0000000d0c007220 */ /* 0x002fe40000400000 */
[----:B------:R-:W1:Y:S01]  /*0760*/  LDC.64 R12, c[0x0][0x258] ;  /* 0x00009600ff0c7b82 */ /* 0x000e620000000a00 */
[----:B0-----:R-:W-:-:S04]  /*0770*/  IMAD.WIDE R16, R30, 0x4, R26 ;  /* 0x000000041e107825 */ /* 0x001fc800078e021a */
[----:B------:R-:W-:Y:S02]  /*0780*/  IMAD.WIDE R2, R37, 0x4, R26 ;  /* 0x0000000425027825 */ /* 0x000fe400078e021a */
[----:B------:R-:W5:Y:S01]  /*0790*/  LDG.E.EL R27, desc[UR4][R16.64] ;  /* 0x00000004101b7981 */ /* 0x000f62000c2e1900 */
[C---:B------:R-:W-:Y:S01]  /*07a0*/  ISETP.GE.AND P3, PT, R30.reuse, 0x80, PT ;  /* 0x000000801e00780c */ /* 0x040fe20003f66270 */
[----:B------:R-:W-:Y:S02]  /*07b0*/  IMAD R33, R33, 0x2000, R14 ;  /* 0x0000200021217824 */ /* 0x000fe400078e020e */
[----:B------:R0:W5:Y:S01]  /*07c0*/  LDG.E.EL R26, desc[UR4][R2.64] ;  /* 0x00000004021a7981 */ /* 0x000162000c2e1900 */
[----:B-1----:R-:W-:-:S04]  /*07d0*/  IMAD.WIDE R24, R30, 0x4, R12 ;  /* 0x000000041e187825 */ /* 0x002fc800078e020c */
[----:B------:R-:W-:Y:S02]  /*07e0*/  IMAD.WIDE R12, R37, 0x4, R12 ;  /* 0x00000004250c7825 */ /* 0x000fe400078e020c */
[----:B------:R-:W5:Y:S02]  /*07f0*/  LDG.E.EL R24, desc[UR4][R24.64] ;  /* 0x0000000418187981 */ /* 0x000f64000c2e1900 */
[----:B0-----:R-:W-:-:S04]  /*0800*/  IMAD.WIDE R2, R30, 0x4, R38 ;  /* 0x000000041e027825 */ /* 0x001fc800078e0226 */
[----:B------:R-:W-:Y:S02]  /*0810*/  IMAD.WIDE R38, R37, 0x4, R38 ;  /* 0x0000000425267825 */ /* 0x000fe400078e0226 */
[----:B------:R-:W5:Y:S04]  /*0820*/  LDG.E.EL R2, desc[UR4][R2.64] ;  /* 0x0000000402027981 */ /* 0x000f68000c2e1900 */
[----:B------:R-:W5:Y:S04]  /*0830*/  LDG.E.EL R25, desc[UR4][R12.64] ;  /* 0x000000040c197981 */ /* 0x000f68000c2e1900 */
[----:B------:R0:W5:Y:S02]  /*0840*/  LDG.E.EL R3, desc[UR4][R38.64] ;  /* 0x0000000426037981 */ /* 0x000164000c2e1900 */
[----:B0-----:R-:W-:-:S04]  /*0850*/  IADD3 R38, P6, R31, UR8, RZ ;  /* 0x000000081f267c10 */ /* 0x001fc8000ffde0ff */
[----:B------:R-:W-:Y:S01]  /*0860*/  IADD3.X R39, R29, UR9, RZ, P6, !PT ;  /* 0x000000091d277c10 */ /* 0x000fe2000b7fe4ff */
[----:B--2---:R-:W-:-:S04]  /*0870*/  FADD R19, R19, 9.9999997473787516356e-06 ;  /* 0x3727c5ac13137421 */ /* 0x004fc80000000000 */
[----:B------:R-:W0:Y:S01]  /*0880*/  MUFU.SQRT R16, R19 ;  /* 0x0000001300107308 */ /* 0x000e220000002000 */
[----:B---3--:R-:W-:Y:S02]  /*0890*/  SEL R14, R4, RZ, !P4 ;  /* 0x000000ff040e7207 */ /* 0x008fe40006000000 */
[----:B0-----:R-:W-:Y:S02]  /*08a0*/  FSETP.GT.AND P0, PT, R16, 8.50705917302346158658e+37, PT ;  /* 0x7e8000001000780b */ /* 0x001fe40003f04000 */
[----:B------:R-:W-:Y:S02]  /*08b0*/  SEL R12, R5, RZ, !P4 ;  /* 0x000000ff050c7207 */ /* 0x000fe40006000000 */
[----:B------:R-:W-:Y:S02]  /*08c0*/  SEL R13, R6, RZ, !P4 ;  /* 0x000000ff060d7207 */ /* 0x000fe40006000000 */
[----:B------:R-:W-:Y:S02]  /*08d0*/  SEL R30, R7, RZ, !P4 ;  /* 0x000000ff071e7207 */ /* 0x000fe40006000000 */
[----:B----4-:R-:W-:-:S02]  /*08e0*/  @P4 SEL R14, R8, RZ, P5 ;  /* 0x000000ff080e4207 */ /* 0x010fc40002800000 */
[----:B------:R-:W-:Y:S02]  /*08f0*/  @P4 SEL R12, R9, RZ, P5 ;  /* 0x000000ff090c4207 */ /* 0x000fe40002800000 */
[----:B------:R-:W-:Y:S02]  /*0900*/  @P4 SEL R13, R10, RZ, P5 ;  /* 0x000000ff0a0d4207 */ /* 0x000fe40002800000 */
[----:B------:R-:W-:Y:S02]  /*0910*/  @P4 SEL R30, R11, RZ, P5 ;  /* 0x000000ff0b1e4207 */ /* 0x000fe40002800000 */
[C---:B------:R-:W-:Y:S01]  /*0920*/  FSETP.GEU.AND P5, PT, R16.reuse, 1.175494350822287508e-38, PT ;  /* 0x008000001000780b */ /* 0x040fe20003fae000 */
[----:B------:R-:W-:Y:S01]  /*0930*/  @P0 FMUL R16, R16, 0.25 ;  /* 0x3e80000010100820 */ /* 0x000fe20000400000 */
[----:B------:R-:W-:Y:S02]  /*0940*/  IADD3 R8, P6, R21, UR8, RZ ;  /* 0x0000000815087c10 */ /* 0x000fe4000ffde0ff */
[----:B------:R-:W-:-:S02]  /*0950*/  IADD3 R18, P4, R31, UR6, RZ ;  /* 0x000000061f127c10 */ /* 0x000fc4000ff9e0ff */
[----:B------:R-:W-:Y:S02]  /*0960*/  IADD3.X R9, R20, UR9, RZ, P6, !PT ;  /* 0x0000000914097c10 */ /* 0x000fe4000b7fe4ff */
[----:B------:R-:W-:Y:S02]  /*0970*/  IADD3 R40, P6, R21, UR10, RZ ;  /* 0x0000000a15287c10 */ /* 0x000fe4000ffde0ff */
[----:B------:R-:W-:-:S03]  /*0980*/  IADD3.X R19, R29, UR7, RZ, P4, !PT ;  /* 0x000000071d137c10 */ /* 0x000fc6000a7fe4ff */
[----:B------:R-:W-:Y:S01]  /*0990*/  @!P5 FMUL R16, R16, 16777216 ;  /* 0x4b8000001010d820 */ /* 0x000fe20000400000 */
[----:B------:R-:W-:-:S03]  /*09a0*/  IADD3.X R41, R20, UR11, RZ, P6, !PT ;  /* 0x0000000b14297c10 */ /* 0x000fc6000b7fe4ff */
[----:B------:R-:W0:Y:S01]  /*09b0*/  MUFU.RCP R29, R16 ;  /* 0x00000010001d7308 */ /* 0x000e220000001000 */
[C---:B------:R-:W-:Y:S02]  /*09c0*/  ISETP.NE.AND P6, PT, R32.reuse, 0xa0, PT ;  /* 0x000000a02000780c */ /* 0x040fe40003fc5270 */
[----:B------:R-:W-:Y:S02]  /*09d0*/  FSEL R10, R15, 1, P0 ;  /* 0x3f8000000f0a7808 */ /* 0x000fe40000000000 */
[----:B------:R-:W-:Y:S02]  /*09e0*/  CS2R R4, SRZ ;  /* 0x0000000000047805 */ /* 0x000fe4000001ff00 */
[----:B------:R-:W-:Y:S02]  /*09f0*/  ISETP.NE.AND P0, PT, R32, 0xc0, PT ;  /* 0x000000c02000780c */ /* 0x000fe40003f05270 */
[----:B------:R-:W-:Y:S01]  /*0a00*/  CS2R R6, SRZ ;  /* 0x0000000000067805 */ /* 0x000fe2000001ff00 */
[----:B------:R-:W-:-:S05]  /*0a10*/  @!P5 FMUL R10, R10, 16777216 ;  /* 0x4b8000000a0ad820 */ /* 0x000fca0000400000 */
[----:B------:R1:W2:Y:S01]  /*0a20*/  @!P6 LDG.E.128 R4, desc[UR4][R8.64+-0xa000] ;  /* 0xff6000040804e981 */ /* 0x0002a2000c1e1d00 */
[----:B0-----:R-:W-:Y:S01]  /*0a30*/  FMUL R29, R29, R10 ;  /* 0x0000000a1d1d7220 */ /* 0x001fe20000400000 */
[----:B------:R-:W-:Y:S02]  /*0a40*/  CS2R R10, SRZ ;  /* 0x00000000000a7805 */ /* 0x000fe4000001ff00 */
[----:B-1----:R-:W-:-:S06]  /*0a50*/  CS2R R8, SRZ ;  /* 0x0000000000087805 */ /* 0x002fcc000001ff00 */
[----:B------:R-:W3:Y:S01]  /*0a60*/  @!P0 LDG.E.128 R8, desc[UR4][R40.64+-0xc000] ;  /* 0xff40000428088981 */ /* 0x000ee2000c1e1d00 */
[----:B------:R-:W-:Y:S01]  /*0a70*/  ISETP.NE.AND P4, PT, R32, 0x80, PT ;  /* 0x000000802000780c */ /* 0x000fe20003f85270 */
[----:B------:R-:W-:-:S04]  /*0a80*/  IMAD R17, R36, -0x4800, R28 ;  /* 0xffffb80024117824 */ /* 0x000fc800078e021c */
[----:B------:R-:W-:Y:S01]  /*0a90*/  IMAD R36, R36, 0x2000, R17 ;  /* 0x0000200024247824 */ /* 0x000fe200078e0211 */
[----:B------:R-:W-:Y:S02]  /*0aa0*/  CS2R R16, SRZ ;  /* 0x0000000000107805 */ /* 0x000fe4000001ff00 */
[----:B--2---:R-:W-:Y:S02]  /*0ab0*/  SEL R31, R4, RZ, !P6 ;  /* 0x000000ff041f7207 */ /* 0x004fe40007000000 */
[----:B------:R-:W-:Y:S02]  /*0ac0*/  SEL R32, R6, RZ, !P6 ;  /* 0x000000ff06207207 */ /* 0x000fe40007000000 */
[----:B---3--:R-:W-:Y:S02]  /*0ad0*/  SEL R15, R8, RZ, !P0 ;  /* 0x000000ff080f7207 */ /* 0x008fe40004000000 */
[----:B------:R-:W-:Y:S02]  /*0ae0*/  SEL R9, R9, RZ, !P0 ;  /* 0x000000ff09097207 */ /* 0x000fe40004000000 */
[----:B------:R-:W-:-:S02]  /*0af0*/  SEL R10, R10, RZ, !P0 ;  /* 0x000000ff0a0a7207 */ /* 0x000fc40004000000 */
[----:B------:R-:W-:Y:S02]  /*0b00*/  SEL R8, R5, RZ, !P6 ;  /* 0x000000ff05087207 */ /* 0x000fe40007000000 */
[----:B------:R-:W-:Y:S02]  /*0b10*/  @P6 SEL R31, R15, R14, !P0 ;  /* 0x0000000e0f1f6207 */ /* 0x000fe40004000000 */
[----:B------:R-:W-:Y:S02]  /*0b20*/  CS2R R14, SRZ ;  /* 0x00000000000e7805 */ /* 0x000fe4000001ff00 */
[----:B------:R-:W-:Y:S02]  /*0b30*/  @P6 SEL R8, R9, R12, !P0 ;  /* 0x0000000c09086207 */ /* 0x000fe40004000000 */
[----:B------:R-:W-:Y:S02]  /*0b40*/  @P6 SEL R32, R10, R13, !P0 ;  /* 0x0000000d0a206207 */ /* 0x000fe40004000000 */
[----:B------:R-:W-:-:S06]  /*0b50*/  CS2R R12, SRZ ;  /* 0x00000000000c7805 */ /* 0x000fcc000001ff00 */
[----:B------:R0:W2:Y:S02]  /*0b60*/  @!P1 LDG.E.128 R12, desc[UR4][R18.64+-0x8000] ;  /* 0xff800004120c9981 */ /* 0x0000a4000c1e1d00 */
[----:B0-----:R-:W-:-:S06]  /*0b70*/  CS2R R18, SRZ ;  /* 0x0000000000127805 */ /* 0x001fcc000001ff00 */
[----:B------:R0:W3:Y:S02]  /*0b80*/  @!P2 LDG.E.128 R16, desc[UR4][R38.64+-0xa000] ;  /* 0xff6000042610a981 */ /* 0x0000e4000c1e1d00 */
[----:B0-----:R-:W0:Y:S01]  /*0b90*/  LDC.64 R38, c[0x0][0x210] ;  /* 0x00008400ff267b82 */ /* 0x001e220000000a00 */
[----:B------:R-:W-:Y:S01]  /*0ba0*/  ISETP.GE.AND P5, PT, R37, 0x80, PT ;  /* 0x000000802500780c */ /* 0x000fe20003fa6270 */
[----:B0-----:R-:W-:-:S04]  /*0bb0*/  IMAD.WIDE R36, R36, 0x4, R38 ;  /* 0x0000000424247825 */ /* 0x001fc800078e0226 */
[----:B------:R-:W-:Y:S01]  /*0bc0*/  IMAD.WIDE R38, R33, 0x4, R38 ;  /* 0x0000000421267825 */ /* 0x000fe200078e0226 */
[----:B--2---:R-:W-:Y:S02]  /*0bd0*/  SEL R4, R15, RZ, !P1 ;  /* 0x000000ff0f047207 */ /* 0x004fe40004800000 */
[----:B------:R-:W-:Y:S02]  /*0be0*/  SEL R6, R14, RZ, !P1 ;  /* 0x000000ff0e067207 */ /* 0x000fe40004800000 */
[----:B------:R-:W-:Y:S02]  /*0bf0*/  CS2R R14, SRZ ;  /* 0x00000000000e7805 */ /* 0x000fe4000001ff00 */
[----:B------:R-:W-:Y:S02]  /*0c00*/  SEL R9, R12, RZ, !P1 ;  /* 0x000000ff0c097207 */ /* 0x000fe40004800000 */
[----:B---3--:R-:W-:-:S04]  /*0c10*/  SEL R5, R19, RZ, !P2 ;  /* 0x000000ff13057207 */ /* 0x008fc80005000000 */
[----:B------:R-:W-:Y:S02]  /*0c20*/  @P1 SEL R4, R5, R22, !P2 ;  /* 0x0000001605041207 */ /* 0x000fe40005000000 */
[----:B------:R-:W-:Y:S02]  /*0c30*/  SEL R5, R13, RZ, !P1 ;  /* 0x000000ff0d057207 */ /* 0x000fe40004800000 */
[----:B------:R-:W-:Y:S02]  /*0c40*/  CS2R R12, SRZ ;  /* 0x00000000000c7805 */ /* 0x000fe4000001ff00 */
[----:B------:R-:W-:Y:S02]  /*0c50*/  SEL R10, R17, RZ, !P2 ;  /* 0x000000ff110a7207 */ /* 0x000fe40005000000 */
[----:B------:R-:W-:Y:S02]  /*0c60*/  SEL R18, R18, RZ, !P2 ;  /* 0x000000ff12127207 */ /* 0x000fe40005000000 */
[----:B------:R-:W-:Y:S01]  /*0c70*/  SEL R17, R16, RZ, !P2 ;  /* 0x000000ff10117207 */ /* 0x000fe20005000000 */
[----:B------:R-:W2:Y:S01]  /*0c80*/  @!P3 LDG.E.128 R12, desc[UR4][R36.64] ;  /* 0x00000004240cb981 */ /* 0x000ea2000c1e1d00 */
[----:B------:R-:W-:-:S02]  /*0c90*/  @P1 SEL R6, R18, R23, !P2 ;  /* 0x0000001712061207 */ /* 0x000fc40005000000 */
[----:B------:R-:W-:Y:S02]  /*0ca0*/  @P1 SEL R5, R10, R35, !P2 ;  /* 0x000000230a051207 */ /* 0x000fe40005000000 */
[----:B------:R-:W-:Y:S02]  /*0cb0*/  @P1 SEL R9, R17, R34, !P2 ;  /* 0x0000002211091207 */ /* 0x000fe40005000000 */
[----:B------:R-:W-:Y:S02]  /*0cc0*/  IADD3 R34, P1, R21, UR6, RZ ;  /* 0x0000000615227c10 */ /* 0x000fe4000ff3e0ff */
[----:B------:R-:W-:Y:S02]  /*0cd0*/  CS2R R22, SRZ ;  /* 0x0000000000167805 */ /* 0x000fe4000001ff00 */
[----:B------:R-:W-:Y:S02]  /*0ce0*/  IADD3.X R35, R20, UR7, RZ, P1, !PT ;  /* 0x0000000714237c10 */ /* 0x000fe40008ffe4ff */
[----:B------:R-:W-:-:S02]  /*0cf0*/  CS2R R20, SRZ ;  /* 0x0000000000147805 */ /* 0x000fc4000001ff00 */
[----:B------:R-:W-:Y:S02]  /*0d00*/  CS2R R16, SRZ ;  /* 0x0000000000107805 */ /* 0x000fe4000001ff00 */
[----:B------:R-:W-:Y:S02]  /*0d10*/  CS2R R18, SRZ ;  /* 0x0000000000127805 */ /* 0x000fe4000001ff00 */
[----:B------:R-:W3:Y:S04]  /*0d20*/  @!P4 LDG.E.128 R20, desc[UR4][R34.64+-0x8000] ;  /* 0xff8000042214c981 */ /* 0x000ee8000c1e1d00 */
[----:B------:R-:W4:Y:S01]  /*0d30*/  @!P5 LDG.E.128 R16, desc[UR4][R38.64] ;  /* 0x000000042610d981 */ /* 0x000f22000c1e1d00 */
[----:B------:R-:W-:Y:S02]  /*0d40*/  SEL R10, R7, RZ, !P6 ;  /* 0x000000ff070a7207 */ /* 0x000fe40007000000 */
[----:B------:R-:W-:-:S04]  /*0d50*/  SEL R11, R11, RZ, !P0 ;  /* 0x000000ff0b0b7207 */ /* 0x000fc80004000000 */
[----:B------:R-:W-:Y:S02]  /*0d60*/  @P6 SEL R10, R11, R30, !P0 ;  /* 0x0000001e0b0a6207 */ /* 0x000fe40004000000 */
[----:B--2---:R-:W-:Y:S02]  /*0d70*/  SEL R36, R13, RZ, !P3 ;  /* 0x000000ff0d247207 */ /* 0x004fe40005800000 */
[----:B------:R-:W-:Y:S02]  /*0d80*/  SEL R7, R15, RZ, !P3 ;  /* 0x000000ff0f077207 */ /* 0x000fe40005800000 */
[----:B------:R-:W-:Y:S02]  /*0d90*/  SEL R13, R14, RZ, !P3 ;  /* 0x000000ff0e0d7207 */ /* 0x000fe40005800000 */
[----:B------:R-:W-:Y:S01]  /*0da0*/  SEL R12, R12, RZ, !P3 ;  /* 0x000000ff0c0c7207 */ /* 0x000fe20005800000 */
[----:B------:R-:W0:Y:S01]  /*0db0*/  LDC.64 R14, c[0x0][0x260] ;  /* 0x00009800ff0e7b82 */ /* 0x000e220000000a00 */
[----:B------:R-:W-:-:S02]  /*0dc0*/  SEL R5, R36, R5, !P3 ;  /* 0x0000000524057207 */ /* 0x000fc40005800000 */
[----:B------:R-:W-:Y:S02]  /*0dd0*/  SEL R7, R7, R4, !P3 ;  /* 0x0000000407077207 */ /* 0x000fe40005800000 */
[----:B------:R-:W-:Y:S02]  /*0de0*/  SEL R6, R13, R6, !P3 ;  /* 0x000000060d067207 */ /* 0x000fe40005800000 */
[----:B------:R-:W-:Y:S01]  /*0df0*/  SEL R4, R12, R9, !P3 ;  /* 0x000000090c047207 */ /* 0x000fe20005800000 */
[C---:B-----5:R-:W-:Y:S01]  /*0e00*/  FADD R9, -R27.reuse, R5 ;  /* 0x000000051b097221 */ /* 0x060fe20000000100 */
[C---:B------:R-:W-:Y:S01]  /*0e10*/  FADD R13, -R27.reuse, R7 ;  /* 0x000000071b0d7221 */ /* 0x040fe20000000100 */
[C---:B------:R-:W-:Y:S01]  /*0e20*/  FADD R11, -R27.reuse, R6 ;  /* 0x000000061b0b7221 */ /* 0x040fe20000000100 */
[----:B---3--:R-:W-:Y:S01]  /*0e30*/  SEL R20, R20, RZ, !P4 ;  /* 0x000000ff14147207 */ /* 0x008fe20006000000 */
[----:B------:R-:W-:Y:S01]  /*0e40*/  FADD R33, -R27, R4 ;  /* 0x000000041b217221 */ /* 0x000fe20000000100 */
[----:B------:R-:W-:Y:S01]  /*0e50*/  SEL R21, R21, RZ, !P4 ;  /* 0x000000ff15157207 */ /* 0x000fe20006000000 */
[----:B------:R-:W-:Y:S01]  /*0e60*/  FMUL R27, R0, R9 ;  /* 0x00000009001b7220 */ /* 0x000fe20000400000 */
[----:B------:R-:W-:Y:S01]  /*0e70*/  SEL R35, R22, RZ, !P4 ;  /* 0x000000ff16237207 */ /* 0x000fe20006000000 */
[----:B------:R-:W-:Y:S01]  /*0e80*/  FMUL R9, R0, R13 ;  /* 0x0000000d00097220 */ /* 0x000fe20000400000 */
[----:B------:R-:W-:Y:S01]  /*0e90*/  SEL R23, R23, RZ, !P4 ;  /* 0x000000ff17177207 */ /* 0x000fe20006000000 */
[----:B------:R-:W1:Y:S01]  /*0ea0*/  LDC.64 R12, c[0x0][0x268] ;  /* 0x00009a00ff0c7b82 */ /* 0x000e620000000a00 */
[----:B----4-:R-:W-:Y:S01]  /*0eb0*/  SEL R16, R16, RZ, !P5 ;  /* 0x000000ff10107207 */ /* 0x010fe20006800000 */
[C---:B------:R-:W-:Y:S01]  /*0ec0*/  FMUL R11, R0.reuse, R11 ;  /* 0x0000000b000b7220 */ /* 0x040fe20000400000 */
[----:B------:R-:W-:Y:S01]  /*0ed0*/  SEL R17, R17, RZ, !P5 ;  /* 0x000000ff11117207 */ /* 0x000fe20006800000 */
[----:B------:R-:W-:Y:S01]  /*0ee0*/  FMUL R33, R0, R33 ;  /* 0x0000002100217220 */ /* 0x000fe20000400000 */
[----:B------:R-:W-:-:S02]  /*0ef0*/  SEL R18, R18, RZ, !P5 ;  /* 0x000000ff12127207 */ /* 0x000fc40006800000 */
[----:B------:R-:W-:Y:S02]  /*0f00*/  SEL R19, R19, RZ, !P5 ;  /* 0x000000ff13137207 */ /* 0x000fe40006800000 */
[----:B------:R-:W-:Y:S02]  /*0f10*/  @P5 SEL R16, R20, R31, !P4 ;  /* 0x0000001f14105207 */ /* 0x000fe40006000000 */
[----:B------:R-:W-:Y:S02]  /*0f20*/  @P5 SEL R17, R21, R8, !P4 ;  /* 0x0000000815115207 */ /* 0x000fe40006000000 */
[----:B------:R-:W-:Y:S02]  /*0f30*/  @P5 SEL R18, R35, R32, !P4 ;  /* 0x0000002023125207 */ /* 0x000fe40006000000 */
[----:B------:R-:W-:Y:S01]  /*0f40*/  @P5 SEL R19, R23, R10, !P4 ;  /* 0x0000000a17135207 */ /* 0x000fe20006000000 */
[C-C-:B------:R-:W-:Y:S01]  /*0f50*/  FFMA R27, R2.reuse, R27, R24.reuse ;  /* 0x0000001b021b7223 */ /* 0x140fe20000000018 */
[C-C-:B------:R-:W-:Y:S01]  /*0f60*/  FFMA R8, R2.reuse, R33, R24.reuse ;  /* 0x0000002102087223 */ /* 0x140fe20000000018 */
[C-C-:B------:R-:W-:Y:S01]  /*0f70*/  FFMA R10, R2.reuse, R11, R24.reuse ;  /* 0x0000000b020a7223 */ /* 0x140fe20000000018 */
[----:B------:R-:W-:Y:S01]  /*0f80*/  FFMA R9, R2, R9, R24 ;  /* 0x0000000902097223 */ /* 0x000fe20000000018 */
[C---:B------:R-:W-:Y:S01]  /*0f90*/  FADD R2, -R26.reuse, R17 ;  /* 0x000000111a027221 */ /* 0x040fe20000000100 */
[C---:B------:R-:W-:Y:S01]  /*0fa0*/  FADD R0, -R26.reuse, R16 ;  /* 0x000000101a007221 */ /* 0x040fe20000000100 */
[C---:B------:R-:W-:Y:S01]  /*0fb0*/  FADD R20, -R26.reuse, R18 ;  /* 0x000000121a147221 */ /* 0x040fe20000000100 */
[----:B------:R-:W-:Y:S01]  /*0fc0*/  FADD R26, -R26, R19 ;  /* 0x000000131a1a7221 */ /* 0x000fe20000000100 */
[C---:B------:R-:W-:Y:S01]  /*0fd0*/  FMUL R2, R29.reuse, R2 ;  /* 0x000000021d027220 */ /* 0x040fe20000400000 */
[C---:B------:R-:W-:Y:S01]  /*0fe0*/  FMUL R0, R29.reuse, R0 ;  /* 0x000000001d007220 */ /* 0x040fe20000400000 */
[C---:B------:R-:W-:Y:S01]  /*0ff0*/  FMUL R20, R29.reuse, R20 ;  /* 0x000000141d147220 */ /* 0x040fe20000400000 */
[----:B------:R-:W-:Y:S01]  /*1000*/  FMUL R26, R29, R26 ;  /* 0x0000001a1d1a7220 */ /* 0x000fe20000400000 */
[C-C-:B------:R-:W-:Y:S01]  /*1010*/  FFMA R2, R3.reuse, R2, R25.reuse ;  /* 0x0000000203027223 */ /* 0x140fe20000000019 */
[C-C-:B------:R-:W-:Y:S01]  /*1020*/  FFMA R0, R3.reuse, R0, R25.reuse ;  /* 0x0000000003007223 */ /* 0x140fe20000000019 */
[C-C-:B------:R-:W-:Y:S01]  /*1030*/  FFMA R20, R3.reuse, R20, R25.reuse ;  /* 0x0000001403147223 */ /* 0x140fe20000000019 */
[----:B------:R-:W-:Y:S01]  /*1040*/  FFMA R26, R3, R26, R25 ;  /* 0x0000001a031a7223 */ /* 0x000fe20000000019 */
[----:B------:R-:W-:-:S02]  /*1050*/  FSETP.GEU.AND P6, PT, R9, RZ, PT ;  /* 0x000000ff0900720b */ /* 0x000fc40003fce000 */
[----:B------:R-:W-:Y:S02]  /*1060*/  FSETP.GEU.AND P0, PT, R10, RZ, PT ;  /* 0x000000ff0a00720b */ /* 0x000fe40003f0e000 */
[----:B------:R-:W-:Y:S02]  /*1070*/  FSETP.GEU.AND P4, PT, R20, RZ, PT ;  /* 0x000000ff1400720b */ /* 0x000fe40003f8e000 */
[----:B------:R-:W-:Y:S02]  /*1080*/  SEL R11, R9, RZ, P6 ;  /* 0x000000ff090b7207 */ /* 0x000fe40003000000 */
[----:B------:R-:W-:Y:S02]  /*1090*/  FSETP.GEU.AND P1, PT, R27, RZ, PT ;  /* 0x000000ff1b00720b */ /* 0x000fe40003f2e000 */
[----:B------:R-:W-:Y:S02]  /*10a0*/  FSETP.GEU.AND P2, PT, R8, RZ, PT ;  /* 0x000000ff0800720b */ /* 0x000fe40003f4e000 */
[----:B------:R-:W-:-:S02]  /*10b0*/  FSETP.GEU.AND P3, PT, R26, RZ, PT ;  /* 0x000000ff1a00720b */ /* 0x000fc40003f6e000 */
[----:B------:R-:W-:Y:S02]  /*10c0*/  FSETP.GEU.AND P5, PT, R2, RZ, PT ;  /* 0x000000ff0200720b */ /* 0x000fe40003fae000 */
[----:B------:R-:W-:Y:S01]  /*10d0*/  FSETP.GEU.AND P6, PT, R0, RZ, PT ;  /* 0x000000ff0000720b */ /* 0x000fe20003fce000 */
[----:B0-----:R-:W-:Y:S01]  /*10e0*/  IMAD.WIDE R14, R28, 0x4, R14 ;  /* 0x000000041c0e7825 */ /* 0x001fe200078e020e */
[----:B------:R-:W-:Y:S02]  /*10f0*/  SEL R22, R20, RZ, P4 ;  /* 0x000000ff14167207 */ /* 0x000fe40002000000 */
[----:B------:R-:W-:Y:S01]  /*1100*/  SEL R10, R10, RZ, P0 ;  /* 0x000000ff0a0a7207 */ /* 0x000fe20000000000 */
[----:B-1----:R-:W-:Y:S01]  /*1110*/  IMAD.WIDE R12, R28, 0x4, R12 ;  /* 0x000000041c0c7825 */ /* 0x002fe200078e020c */
[----:B------:R-:W-:Y:S02]  /*1120*/  SEL R9, R27, RZ, P1 ;  /* 0x000000ff1b097207 */ /* 0x000fe40000800000 */
[----:B------:R-:W-:-:S02]  /*1130*/  SEL R8, R8, RZ, P2 ;  /* 0x000000ff08087207 */ /* 0x000fc40001000000 */
[----:B------:R-:W-:Y:S02]  /*1140*/  SEL R23, R26, RZ, P3 ;  /* 0x000000ff1a177207 */ /* 0x000fe40001800000 */
[----:B------:R-:W-:Y:S02]  /*1150*/  SEL R21, R2, RZ, P5 ;  /* 0x000000ff02157207 */ /* 0x000fe40002800000 */
[----:B------:R-:W-:Y:S01]  /*1160*/  SEL R20, R0, RZ, P6 ;  /* 0x000000ff00147207 */ /* 0x000fe20003000000 */
[----:B------:R-:W-:Y:S04]  /*1170*/  STG.E.128 desc[UR4][R14.64], R4 ;  /* 0x000000040e007986 */ /* 0x000fe8000c101d04 */
[----:B------:R-:W-:Y:S04]  /*1180*/  STG.E.128 desc[UR4][R14.64+0x800], R16 ;  /* 0x000800100e007986 */ /* 0x000fe8000c101d04 */
[----:B------:R-:W-:Y:S04]  /*1190*/  STG.E.128 desc[UR4][R12.64], R8 ;  /* 0x000000080c007986 */ /* 0x000fe8000c101d04 */
[----:B------:R-:W-:Y:S01]  /*11a0*/  STG.E.128 desc[UR4][R12.64+0x800], R20 ;  /* 0x000800140c007986 */ /* 0x000fe2000c101d04 */
[----:B------:R-:W-:Y:S05]  /*11b0*/  EXIT ;  /* 0x000000000000794d */ /* 0x000fea0003800000 */
.L_x_0:
[----:B------:R-:W-:-:S00]  /*11c0*/  BRA `(.L_x_0) ;  /* 0xfffffffc00fc7947 */ /* 0x000fc0000383ffff */
[----:B------:R-:W-:-:S00]  /*11d0*/  NOP ;  /* 0x0000000000007918 */ /* 0x000fc00000000000 */
        /* <DEDUP_REMOVED lines=10> */
.L_x_1:


//--------------------- .nv.global.init           --------------------------
	.section	.nv.global.init,"aw",@progbits
.nv.global.init:
	.type		_$_str,@object
	.size		_$_str,(_$_str_$_2 - _$_str)
_$_str:
        /*0000*/ 	.byte	0x5f, 0x5f, 0x43, 0x55, 0x44, 0x41, 0x5f, 0x46, 0x54, 0x5a, 0x00
	.type		_$_str_$_2,@object
	.size		_$_str_$_2,(.L_1 - _$_str_$_2)
_$_str_$_2:
        /*000b*/ 	.byte	0x5f, 0x5f, 0x43, 0x55, 0x44, 0x41, 0x5f, 0x50, 0x52, 0x45, 0x43, 0x5f, 0x53, 0x51, 0x52, 0x54
        /*001b*/ 	.byte	0x00
.L_1:


//--------------------- .nv.constant0.triton_poi_fused__native_batch_norm_legit_no_training_cat_relu_16 --------------------------
	.section	.nv.constant0.triton_poi_fused__native_batch_norm_legit_no_training_cat_relu_16,"a",@progbits
	.sectionflags	@""
	.align	4
.nv.constant0.triton_poi_fused__native_batch_norm_legit_no_training_cat_relu_16:
	.zero		628
